//
// Generated by NVIDIA NVVM Compiler
//
// Compiler Build ID: CL-36424714
// Cuda compilation tools, release 13.0, V13.0.88
// Based on NVVM 20.0.0
//

.version 9.0
.target sm_100
.address_size 64

	// .globl	_Z6gatherPKfPKiPf

.visible .entry _Z6gatherPKfPKiPf(
	.param .u64 .ptr .align 1 _Z6gatherPKfPKiPf_param_0,
	.param .u64 .ptr .align 1 _Z6gatherPKfPKiPf_param_1,
	.param .u64 .ptr .align 1 _Z6gatherPKfPKiPf_param_2
)
{
	.reg .pred 	%p<5>;
	.reg .b32 	%r<15>;
	.reg .b32 	%f<5>;
	.reg .b64 	%rd<13>;

	ld.param.u64 	%rd1, [_Z6gatherPKfPKiPf_param_0];
	ld.param.u64 	%rd2, [_Z6gatherPKfPKiPf_param_1];
	ld.param.u64 	%rd3, [_Z6gatherPKfPKiPf_param_2];
	mov.u32 	%r4, %ctaid.x;
	mov.u32 	%r5, %ntid.x;
	mov.u32 	%r6, %tid.x;
	mad.lo.s32 	%r1, %r4, %r5, %r6;
	mov.u32 	%r7, %ctaid.y;
	mov.u32 	%r8, %ntid.y;
	mov.u32 	%r9, %tid.y;
	mad.lo.s32 	%r10, %r7, %r8, %r9;
	setp.gt.s32 	%p1, %r1, 511;
	setp.gt.u32 	%p2, %r10, 2;
	or.pred  	%p3, %p1, %p2;
	@%p3 bra 	$L__BB0_4;
	cvta.to.global.u64 	%rd4, %rd2;
	mul.wide.u32 	%rd5, %r10, 4;
	add.s64 	%rd6, %rd4, %rd5;
	ld.global.u32 	%r3, [%rd6];
	setp.gt.u32 	%p4, %r3, 127;
	mov.f32 	%f4, 0f00000000;
	@%p4 bra 	$L__BB0_3;
	shl.b32 	%r11, %r3, 9;
	add.s32 	%r12, %r11, %r1;
	cvta.to.global.u64 	%rd7, %rd1;
	mul.wide.s32 	%rd8, %r12, 4;
	add.s64 	%rd9, %rd7, %rd8;
	ld.global.f32 	%f4, [%rd9];
$L__BB0_3:
	shl.b32 	%r13, %r10, 9;
	add.s32 	%r14, %r13, %r1;
	cvta.to.global.u64 	%rd10, %rd3;
	mul.wide.s32 	%rd11, %r14, 4;
	add.s64 	%rd12, %rd10, %rd11;
	st.global.f32 	[%rd12], %f4;
$L__BB0_4:
	ret;

}


// ===== COMPILED SASS (sm_100) =====

	.target	sm_100

	.elftype	@"ET_EXEC"


//--------------------- .note.nv.tkinfo           --------------------------
	.section	.note.nv.tkinfo,"",@"SHT_NOTE"
	.sectionflags	@"SHF_NOTE_NV_TKINFO"
	.tkinfo
        /*0018*/ 	.word	0x00000002
        /*0030*/ 	.string	""
        /*0030*/ 	.string	"ptxas"
        /*0030*/ 	.string	"Cuda compilation tools, release 13.0, V13.0.88"
        /*0030*/ 	.string	"Build cuda_13.0.r13.0/compiler.36424714_0"
        /*0030*/ 	.string	"-arch sm_100 -m 64 "



//--------------------- .note.nv.cuinfo           --------------------------
	.section	.note.nv.cuinfo,"",@"SHT_NOTE"
	.sectionflags	@"SHF_NOTE_NV_CUINFO"
        /*0018*/ 	.short	0x0002
        /*001a*/ 	.short	0x0064
        /*001c*/ 	.short	0x0082
	.zero		2


//--------------------- .nv.info                  --------------------------
	.section	.nv.info,"",@"SHT_CUDA_INFO"
	.align	4


	//----- nvinfo : EIATTR_REGCOUNT
	.align		4
        /*0000*/ 	.byte	0x04, 0x2f
        /*0002*/ 	.short	(.L_1 - .L_0)
	.align		4
.L_0:
        /*0004*/ 	.word	index@(_Z6gatherPKfPKiPf)
        /*0008*/ 	.word	0x0000000c


	//----- nvinfo : EIATTR_FRAME_SIZE
	.align		4
.L_1:
        /*000c*/ 	.byte	0x04, 0x11
        /*000e*/ 	.short	(.L_3 - .L_2)
	.align		4
.L_2:
        /*0010*/ 	.word	index@(_Z6gatherPKfPKiPf)
        /*0014*/ 	.word	0x00000000


	//----- nvinfo : EIATTR_MIN_STACK_SIZE
	.align		4
.L_3:
        /*0018*/ 	.byte	0x04, 0x12
        /*001a*/ 	.short	(.L_5 - .L_4)
	.align		4
.L_4:
        /*001c*/ 	.word	index@(_Z6gatherPKfPKiPf)
        /*0020*/ 	.word	0x00000000
.L_5:


//--------------------- .nv.compat                --------------------------
	.section	.nv.compat,"",@"SHT_CUDA_COMPAT_INFO"
	.align	4
        /*0000*/ 	.byte	0x02, 0x09, 0x00, 0x00, 0x02, 0x02, 0x01, 0x00, 0x02, 0x05, 0x05, 0x00, 0x03, 0x07, 0x01, 0x01
        /*0010*/ 	.byte	0x02, 0x03, 0x00, 0x00, 0x02, 0x06, 0x01, 0x00, 0x04, 0x0b, 0x08, 0x00, 0x09, 0x00, 0x00, 0x00
        /*0020*/ 	.byte	0x00, 0x00, 0x00, 0x00


//--------------------- .nv.info._Z6gatherPKfPKiPf --------------------------
	.section	.nv.info._Z6gatherPKfPKiPf,"",@"SHT_CUDA_INFO"
	.sectionflags	@""
	.align	4


	//----- nvinfo : EIATTR_CUDA_API_VERSION
	.align		4
        /*0000*/ 	.byte	0x04, 0x37
        /*0002*/ 	.short	(.L_7 - .L_6)
.L_6:
        /*0004*/ 	.word	0x00000082


	//----- nvinfo : EIATTR_KPARAM_INFO
	.align		4
.L_7:
        /*0008*/ 	.byte	0x04, 0x17
        /*000a*/ 	.short	(.L_9 - .L_8)
.L_8:
        /*000c*/ 	.word	0x00000000
        /*0010*/ 	.short	0x0002
        /*0012*/ 	.short	0x0010
        /*0014*/ 	.byte	0x00, 0xf5, 0x21, 0x00


	//----- nvinfo : EIATTR_KPARAM_INFO
	.align		4
.L_9:
        /*0018*/ 	.byte	0x04, 0x17
        /*001a*/ 	.short	(.L_11 - .L_10)
.L_10:
        /*001c*/ 	.word	0x00000000
        /*0020*/ 	.short	0x0001
        /*0022*/ 	.short	0x0008
        /*0024*/ 	.byte	0x00, 0xf5, 0x21, 0x00


	//----- nvinfo : EIATTR_KPARAM_INFO
	.align		4
.L_11:
        /*0028*/ 	.byte	0x04, 0x17
        /*002a*/ 	.short	(.L_13 - .L_12)
.L_12:
        /*002c*/ 	.word	0x00000000
        /*0030*/ 	.short	0x0000
        /*0032*/ 	.short	0x0000
        /*0034*/ 	.byte	0x00, 0xf5, 0x21, 0x00


	//----- nvinfo : EIATTR_SPARSE_MMA_MASK
	.align		4
.L_13:
        /*0038*/ 	.byte	0x03, 0x50
        /*003a*/ 	.short	0x0000


	//----- nvinfo : EIATTR_MAXREG_COUNT
	.align		4
        /*003c*/ 	.byte	0x03, 0x1b
        /*003e*/ 	.short	0x00ff


	//----- nvinfo : EIATTR_MERCURY_ISA_VERSION
	.align		4
        /*0040*/ 	.byte	0x03, 0x5f
        /*0042*/ 	.short	0x0101


	//----- nvinfo : EIATTR_VRC_CTA_INIT_COUNT
	.align		4
        /*0044*/ 	.byte	0x02, 0x4a
	.zero		1
	.zero		1


	//----- nvinfo : EIATTR_EXIT_INSTR_OFFSETS
	.align		4
        /*0048*/ 	.byte	0x04, 0x1c
        /*004a*/ 	.short	(.L_15 - .L_14)


	//   ....[0]....
.L_14:
        /*004c*/ 	.word	0x000000b0


	//   ....[1]....
        /*0050*/ 	.word	0x000001d0


	//----- nvinfo : EIATTR_CRS_STACK_SIZE
	.align		4
.L_15:
        /*0054*/ 	.byte	0x04, 0x1e
        /*0056*/ 	.short	(.L_17 - .L_16)
.L_16:
        /*0058*/ 	.word	0x00000000


	//----- nvinfo : EIATTR_CBANK_PARAM_SIZE
	.align		4
.L_17:
        /*005c*/ 	.byte	0x03, 0x19
        /*005e*/ 	.short	0x0018


	//----- nvinfo : EIATTR_PARAM_CBANK
	.align		4
        /*0060*/ 	.byte	0x04, 0x0a
        /*0062*/ 	.short	(.L_19 - .L_18)
	.align		4
.L_18:
        /*0064*/ 	.word	index@(.nv.constant0._Z6gatherPKfPKiPf)
        /*0068*/ 	.short	0x0380
        /*006a*/ 	.short	0x0018


	//----- nvinfo : EIATTR_SW_WAR
	.align		4
.L_19:
        /*006c*/ 	.byte	0x04, 0x36
        /*006e*/ 	.short	(.L_21 - .L_20)
.L_20:
        /*0070*/ 	.word	0x00000008
.L_21:


//--------------------- .nv.callgraph             --------------------------
	.section	.nv.callgraph,"",@"SHT_CUDA_CALLGRAPH"
	.align	4
	.sectionentsize	8
	.align		4
        /*0000*/ 	.word	0x00000000
	.align		4
        /*0004*/ 	.word	0xffffffff
	.align		4
        /*0008*/ 	.word	0x00000000
	.align		4
        /*000c*/ 	.word	0xfffffffe
	.align		4
        /*0010*/ 	.word	0x00000000
	.align		4
        /*0014*/ 	.word	0xfffffffd
	.align		4
        /*0018*/ 	.word	0x00000000
	.align		4
        /*001c*/ 	.word	0xfffffffc


//--------------------- .text._Z6gatherPKfPKiPf   --------------------------
	.section	.text._Z6gatherPKfPKiPf,"ax",@progbits
	.align	128
        .global         _Z6gatherPKfPKiPf
        .type           _Z6gatherPKfPKiPf,@function
        .size           _Z6gatherPKfPKiPf,(.L_x_3 - _Z6gatherPKfPKiPf)
        .other          _Z6gatherPKfPKiPf,@"STO_CUDA_ENTRY STV_DEFAULT"
_Z6gatherPKfPKiPf:
.text._Z6gatherPKfPKiPf:
[----:B------:R-:W-:Y:S01]  /*0000*/  LDC R1, c[0x0][0x37c] ;  /* 0x0000df00ff017b82 */ /* 0x000fe20000000800 */
[----:B------:R-:W0:Y:S07]  /*0010*/  S2R R2, SR_TID.Y ;  /* 0x0000000000027919 */ /* 0x000e2e0000002200 */
[----:B------:R-:W1:Y:S01]  /*0020*/  LDC R0, c[0x0][0x360] ;  /* 0x0000d800ff007b82 */ /* 0x000e620000000800 */
[----:B------:R-:W1:Y:S07]  /*0030*/  S2R R3, SR_TID.X ;  /* 0x0000000000037919 */ /* 0x000e6e0000002100 */
[----:B------:R-:W0:Y:S08]  /*0040*/  S2UR UR5, SR_CTAID.Y ;  /* 0x00000000000579c3 */ /* 0x000e300000002600 */
[----:B------:R-:W0:Y:S08]  /*0050*/  LDC R7, c[0x0][0x364] ;  /* 0x0000d900ff077b82 */ /* 0x000e300000000800 */
[----:B------:R-:W1:Y:S01]  /*0060*/  S2UR UR4, SR_CTAID.X ;  /* 0x00000000000479c3 */ /* 0x000e620000002500 */
[----:B0-----:R-:W-:-:S05]  /*0070*/  IMAD R7, R7, UR5, R2 ;  /* 0x0000000507077c24 */ /* 0x001fca000f8e0202 */
[----:B------:R-:W-:Y:S01]  /*0080*/  ISETP.GT.U32.AND P0, PT, R7, 0x2, PT ;  /* 0x000000020700780c */ /* 0x000fe20003f04070 */
[----:B-1----:R-:W-:-:S05]  /*0090*/  IMAD R0, R0, UR4, R3 ;  /* 0x0000000400007c24 */ /* 0x002fca000f8e0203 */
[----:B------:R-:W-:-:S13]  /*00a0*/  ISETP.GT.OR P0, PT, R0, 0x1ff, P0 ;  /* 0x000001ff0000780c */ /* 0x000fda0000704670 */
[----:B------:R-:W-:Y:S05]  /*00b0*/  @P0 EXIT ;  /* 0x000000000000094d */ /* 0x000fea0003800000 */
[----:B------:R-:W0:Y:S01]  /*00c0*/  LDC.64 R2, c[0x0][0x388] ;  /* 0x0000e200ff027b82 */ /* 0x000e220000000a00 */
[----:B------:R-:W1:Y:S07]  /*00d0*/  LDCU.64 UR4, c[0x0][0x358] ;  /* 0x00006b00ff0477ac */ /* 0x000e6e0008000a00 */
[----:B------:R-:W2:Y:S01]  /*00e0*/  LDC.64 R4, c[0x0][0x390] ;  /* 0x0000e400ff047b82 */ /* 0x000ea20000000a00 */
[----:B0-----:R-:W-:-:S05]  /*00f0*/  IMAD.WIDE.U32 R2, R7, 0x4, R2 ;  /* 0x0000000407027825 */ /* 0x001fca00078e0002 */
[----:B-1----:R-:W3:Y:S01]  /*0100*/  LDG.E R9, desc[UR4][R2.64] ;  /* 0x0000000402097981 */ /* 0x002ee2000c1e1900 */
[----:B------:R-:W-:Y:S01]  /*0110*/  LEA R7, R7, R0, 0x9 ;  /* 0x0000000007077211 */ /* 0x000fe200078e48ff */
[----:B------:R-:W-:Y:S04]  /*0120*/  BSSY.RECONVERGENT B0, `(.L_x_0) ;  /* 0x0000009000007945 */ /* 0x000fe80003800200 */
[----:B--2---:R-:W-:-:S04]  /*0130*/  IMAD.WIDE R4, R7, 0x4, R4 ;  /* 0x0000000407047825 */ /* 0x004fc800078e0204 */
[----:B------:R-:W-:Y:S01]  /*0140*/  HFMA2 R7, -RZ, RZ, 0, 0 ;  /* 0x00000000ff077431 */ /* 0x000fe200000001ff */
[----:B---3--:R-:W-:-:S13]  /*0150*/  ISETP.GT.U32.AND P0, PT, R9, 0x7f, PT ;  /* 0x0000007f0900780c */ /* 0x008fda0003f04070 */
[----:B------:R-:W-:Y:S05]  /*0160*/  @P0 BRA `(.L_x_1) ;  /* 0x0000000000100947 */ /* 0x000fea0003800000 */
[----:B------:R-:W0:Y:S01]  /*0170*/  LDC.64 R2, c[0x0][0x380] ;  /* 0x0000e000ff027b82 */ /* 0x000e220000000a00 */
[----:B------:R-:W-:-:S05]  /*0180*/  LEA R9, R9, R0, 0x9 ;  /* 0x0000000009097211 */ /* 0x000fca00078e48ff */
[----:B0-----:R-:W-:-:S05]  /*0190*/  IMAD.WIDE R2, R9, 0x4, R2 ;  /* 0x0000000409027825 */ /* 0x001fca00078e0202 */
[----:B------:R0:W5:Y:S02]  /*01a0*/  LDG.E R7, desc[UR4][R2.64] ;  /* 0x0000000402077981 */ /* 0x000164000c1e1900 */
.L_x_1:
[----:B------:R-:W-:Y:S05]  /*01b0*/  BSYNC.RECONVERGENT B0 ;  /* 0x0000000000007941 */ /* 0x000fea0003800200 */
.L_x_0:
[----:B-----5:R-:W-:Y:S01]  /*01c0*/  STG.E desc[UR4][R4.64], R7 ;  /* 0x0000000704007986 */ /* 0x020fe2000c101904 */
[----:B------:R-:W-:Y:S05]  /*01d0*/  EXIT ;  /* 0x000000000000794d */ /* 0x000fea0003800000 */
.L_x_2:
[----:B------:R-:W-:-:S00]  /*01e0*/  BRA `(.L_x_2) ;  /* 0xfffffffc00fc7947 */ /* 0x000fc0000383ffff */
[----:B------:R-:W-:-:S00]  /*01f0*/  NOP ;  /* 0x0000000000007918 */ /* 0x000fc00000000000 */
        /* <DEDUP_REMOVED lines=8> */
.L_x_3:


//--------------------- .nv.shared.reserved.0     --------------------------
	.section	.nv.shared.reserved.0,"aw",@nobits
	.weak		__nv_reservedSMEM_offset_0_alias
	.size		__nv_reservedSMEM_offset_0_alias, 0, 64
	.other		__nv_reservedSMEM_offset_0_alias,@"STO_CUDA_RESERVED_SHARED STV_DEFAULT"
__nv_reservedSMEM_offset_0_alias:
	.zero		0
	.zero		64


//--------------------- .nv.constant0._Z6gatherPKfPKiPf --------------------------
	.section	.nv.constant0._Z6gatherPKfPKiPf,"a",@progbits
	.sectionflags	@""
	.align	4
.nv.constant0._Z6gatherPKfPKiPf:
	.zero		920


//--------------------- SYMBOLS --------------------------

	.type		.nv.reservedSmem.offset0,@object
	.size		.nv.reservedSmem.offset0,0x4
